	.headerflags	@"EF_CUDA_TEXMODE_UNIFIED EF_CUDA_64BIT_ADDRESS EF_CUDA_ACCELERATORS EF_CUDA_SM90 EF_CUDA_VIRTUAL_SM(EF_CUDA_SM90)"
	.elftype	@"ET_EXEC"


//--------------------- .nv.info                  --------------------------
	.section	.nv.info,"",@"SHT_CUDA_INFO"
	.align	4


	//----- nvinfo : EIATTR_REGCOUNT
	.align		4
        /*0000*/ 	.byte	0x04, 0x2f
        /*0002*/ 	.short	(.L_1 - .L_0)
	.align		4
.L_0:
        /*0004*/ 	.word	index@(triton_poi_fused_add_mean_std_14)
        /*0008*/ 	.word	0x00000012


	//----- nvinfo : EIATTR_MIN_STACK_SIZE
	.align		4
.L_1:
        /*000c*/ 	.byte	0x04, 0x12
        /*000e*/ 	.short	(.L_3 - .L_2)
	.align		4
.L_2:
        /*0010*/ 	.word	index@(triton_poi_fused_add_mean_std_14)
        /*0014*/ 	.word	0x00000000


	//----- nvinfo : EIATTR_FRAME_SIZE
	.align		4
.L_3:
        /*0018*/ 	.byte	0x04, 0x11
        /*001a*/ 	.short	(.L_5 - .L_4)
	.align		4
.L_4:
        /*001c*/ 	.word	index@(triton_poi_fused_add_mean_std_14)
        /*0020*/ 	.word	0x00000000


	//----- nvinfo : EIATTR_MIN_STACK_SIZE
	.align		4
.L_5:
        /*0024*/ 	.byte	0x04, 0x12
        /*0026*/ 	.short	(.L_7 - .L_6)
	.align		4
.L_6:
        /*0028*/ 	.word	index@(triton_poi_fused_add_mean_std_14)
        /*002c*/ 	.word	0x00000000
.L_7:


//--------------------- .nv.info.triton_poi_fused_add_mean_std_14 --------------------------
	.section	.nv.info.triton_poi_fused_add_mean_std_14,"",@"SHT_CUDA_INFO"
	.sectionflags	@""
	.align	4


	//----- nvinfo : EIATTR_CUDA_API_VERSION
	.align		4
        /*0000*/ 	.byte	0x04, 0x37
        /*0002*/ 	.short	(.L_9 - .L_8)
.L_8:
        /*0004*/ 	.word	0x0000007c


	//----- nvinfo : EIATTR_KPARAM_INFO
	.align		4
.L_9:
        /*0008*/ 	.byte	0x04, 0x17
        /*000a*/ 	.short	(.L_11 - .L_10)
.L_10:
        /*000c*/ 	.word	0x00000000
        /*0010*/ 	.short	0x0004
        /*0012*/ 	.short	0x0020
        /*0014*/ 	.byte	0x00, 0xf0, 0x11, 0x00


	//----- nvinfo : EIATTR_KPARAM_INFO
	.align		4
.L_11:
        /*0018*/ 	.byte	0x04, 0x17
        /*001a*/ 	.short	(.L_13 - .L_12)
.L_12:
        /*001c*/ 	.word	0x00000000
        /*0020*/ 	.short	0x0003
        /*0022*/ 	.short	0x0018
        /*0024*/ 	.byte	0x00, 0xf4, 0x21, 0x00


	//----- nvinfo : EIATTR_KPARAM_INFO
	.align		4
.L_13:
        /*0028*/ 	.byte	0x04, 0x17
        /*002a*/ 	.short	(.L_15 - .L_14)
.L_14:
        /*002c*/ 	.word	0x00000000
        /*0030*/ 	.short	0x0002
        /*0032*/ 	.short	0x0010
        /*0034*/ 	.byte	0x00, 0xf4, 0x21, 0x00


	//----- nvinfo : EIATTR_KPARAM_INFO
	.align		4
.L_15:
        /*0038*/ 	.byte	0x04, 0x17
        /*003a*/ 	.short	(.L_17 - .L_16)
.L_16:
        /*003c*/ 	.word	0x00000000
        /*0040*/ 	.short	0x0001
        /*0042*/ 	.short	0x0008
        /*0044*/ 	.byte	0x00, 0xf4, 0x21, 0x00


	//----- nvinfo : EIATTR_KPARAM_INFO
	.align		4
.L_17:
        /*0048*/ 	.byte	0x04, 0x17
        /*004a*/ 	.short	(.L_19 - .L_18)
.L_18:
        /*004c*/ 	.word	0x00000000
        /*0050*/ 	.short	0x0000
        /*0052*/ 	.short	0x0000
        /*0054*/ 	.byte	0x00, 0xf4, 0x21, 0x00


	//----- nvinfo : EIATTR_SPARSE_MMA_MASK
	.align		4
.L_19:
        /*0058*/ 	.byte	0x03, 0x50
        /*005a*/ 	.short	0x0000


	//----- nvinfo : EIATTR_MAXREG_COUNT
	.align		4
        /*005c*/ 	.byte	0x03, 0x1b
        /*005e*/ 	.short	0x00ff


	//----- nvinfo : EIATTR_EXIT_INSTR_OFFSETS
	.align		4
        /*0060*/ 	.byte	0x04, 0x1c
        /*0062*/ 	.short	(.L_21 - .L_20)


	//   ....[0]....
.L_20:
        /*0064*/ 	.word	0x00000320


	//   ....[1]....
        /*0068*/ 	.word	0x00000340


	//----- nvinfo : EIATTR_REQNTID
	.align		4
.L_21:
        /*006c*/ 	.byte	0x04, 0x10
        /*006e*/ 	.short	(.L_23 - .L_22)
.L_22:
        /*0070*/ 	.word	0x00000020
        /*0074*/ 	.word	0x00000001
        /*0078*/ 	.word	0x00000001


	//----- nvinfo : EIATTR_CBANK_PARAM_SIZE
	.align		4
.L_23:
        /*007c*/ 	.byte	0x03, 0x19
        /*007e*/ 	.short	0x0024


	//----- nvinfo : EIATTR_PARAM_CBANK
	.align		4
        /*0080*/ 	.byte	0x04, 0x0a
        /*0082*/ 	.short	(.L_25 - .L_24)
	.align		4
.L_24:
        /*0084*/ 	.word	index@(.nv.constant0.triton_poi_fused_add_mean_std_14)
        /*0088*/ 	.short	0x0210
        /*008a*/ 	.short	0x0024


	//----- nvinfo : EIATTR_SW_WAR
	.align		4
.L_25:
        /*008c*/ 	.byte	0x04, 0x36
        /*008e*/ 	.short	(.L_27 - .L_26)
.L_26:
        /*0090*/ 	.word	0x00000008
.L_27:


//--------------------- .nv.callgraph             --------------------------
	.section	.nv.callgraph,"",@"SHT_CUDA_CALLGRAPH"
	.align	4
	.sectionentsize	8
	.align		4
        /*0000*/ 	.word	0x00000000
	.align		4
        /*0004*/ 	.word	0xffffffff
	.align		4
        /*0008*/ 	.word	0x00000000
	.align		4
        /*000c*/ 	.word	0xfffffffe
	.align		4
        /*0010*/ 	.word	0x00000000
	.align		4
        /*0014*/ 	.word	0xfffffffd
	.align		4
        /*0018*/ 	.word	0x00000000
	.align		4
        /*001c*/ 	.word	0xfffffffc


//--------------------- .text.triton_poi_fused_add_mean_std_14 --------------------------
	.section	.text.triton_poi_fused_add_mean_std_14,"ax",@progbits
	.align	128
        .global         triton_poi_fused_add_mean_std_14
        .type           triton_poi_fused_add_mean_std_14,@function
        .size           triton_poi_fused_add_mean_std_14,(.L_x_1 - triton_poi_fused_add_mean_std_14)
        .other          triton_poi_fused_add_mean_std_14,@"STO_CUDA_ENTRY STV_DEFAULT"
triton_poi_fused_add_mean_std_14:
.text.triton_poi_fused_add_mean_std_14:
[----:B------:R-:W0:Y:S02]  /*0000*/  LDC R1, c[0x0][0x28] ;  /* 0x00000a00ff017b82 */ /* 0x000e240000000800 */
[----:B------:R-:W1:Y:S01]  /*0010*/  S2R R12, SR_TID.X ;  /* 0x00000000000c7919 */ /* 0x000e620000002100 */
[----:B------:R-:W2:Y:S01]  /*0020*/  LDC.64 R2, c[0x0][0x218] ;  /* 0x00008600ff027b82 */ /* 0x000ea20000000a00 */
[----:B------:R-:W-:Y:S01]  /*0030*/  CS2R R10, SRZ ;  /* 0x00000000000a7805 */ /* 0x000fe2000001ff00 */
[----:B------:R-:W-:Y:S01]  /*0040*/  HFMA2.MMA R13, -RZ, RZ, 0, 0 ;  /* 0x00000000ff0d7435 */ /* 0x000fe200000001ff */
[----:B------:R-:W3:Y:S01]  /*0050*/  S2R R9, SR_CTAID.X ;  /* 0x0000000000097919 */ /* 0x000ee20000002500 */
[----:B------:R-:W-:Y:S01]  /*0060*/  ULDC.64 UR4, c[0x0][0x208] ;  /* 0x0000820000047ab9 */ /* 0x000fe20000000a00 */
[----:B------:R-:W-:-:S03]  /*0070*/  MOV R8, RZ ;  /* 0x000000ff00087202 */ /* 0x000fc60000000f00 */
[----:B------:R-:W4:Y:S01]  /*0080*/  LDC.64 R4, c[0x0][0x220] ;  /* 0x00008800ff047b82 */ /* 0x000f220000000a00 */
[----:B-1----:R-:W-:-:S04]  /*0090*/  LOP3.LUT R0, R12, 0xf, RZ, 0xc0, !PT ;  /* 0x0000000f0c007812 */ /* 0x002fc800078ec0ff */
[----:B---3--:R-:W-:Y:S01]  /*00a0*/  LEA R9, R9, R0, 0x4 ;  /* 0x0000000009097211 */ /* 0x008fe200078e20ff */
[----:B------:R-:W-:-:S03]  /*00b0*/  HFMA2.MMA R0, -RZ, RZ, 0, 0 ;  /* 0x00000000ff007435 */ /* 0x000fc600000001ff */
[C---:B------:R-:W-:Y:S02]  /*00c0*/  ISETP.GE.AND P0, PT, R9.reuse, 0x10, PT ;  /* 0x000000100900780c */ /* 0x040fe40003f06270 */
[----:B------:R-:W-:-:S05]  /*00d0*/  SHF.L.U32 R7, R9, 0x2, RZ ;  /* 0x0000000209077819 */ /* 0x000fca00000006ff */
[----:B--2---:R-:W-:-:S04]  /*00e0*/  IMAD.WIDE R2, R7, 0x4, R2 ;  /* 0x0000000407027825 */ /* 0x004fc800078e0202 */
[----:B----4-:R-:W-:Y:S01]  /*00f0*/  IMAD.WIDE R4, R7, 0x4, R4 ;  /* 0x0000000407047825 */ /* 0x010fe200078e0204 */
[----:B------:R-:W-:Y:S01]  /*0100*/  CS2R R6, SRZ ;  /* 0x0000000000067805 */ /* 0x000fe2000001ff00 */
[----:B------:R-:W2:Y:S01]  /*0110*/  @!P0 LDG.E.EL R0, desc[UR4][R2.64] ;  /* 0x0000000402008981 */ /* 0x000ea2000c2e1900 */
[----:B------:R-:W-:-:S03]  /*0120*/  MOV R15, RZ ;  /* 0x000000ff000f7202 */ /* 0x000fc60000000f00 */
[----:B------:R-:W3:Y:S04]  /*0130*/  @!P0 LDG.E.EL R11, desc[UR4][R4.64+0x4] ;  /* 0x00000404040b8981 */ /* 0x000ee8000c2e1900 */
[----:B------:R-:W3:Y:S04]  /*0140*/  @!P0 LDG.E.EL R6, desc[UR4][R2.64+0x4] ;  /* 0x0000040402068981 */ /* 0x000ee8000c2e1900 */
[----:B------:R-:W2:Y:S04]  /*0150*/  @!P0 LDG.E.EL R7, desc[UR4][R4.64] ;  /* 0x0000000404078981 */ /* 0x000ea8000c2e1900 */
[----:B------:R-:W4:Y:S04]  /*0160*/  @!P0 LDG.E.EL R8, desc[UR4][R2.64+0x8] ;  /* 0x0000080402088981 */ /* 0x000f28000c2e1900 */
[----:B------:R-:W4:Y:S04]  /*0170*/  @!P0 LDG.E.EL R13, desc[UR4][R4.64+0x8] ;  /* 0x00000804040d8981 */ /* 0x000f28000c2e1900 */
[----:B------:R-:W5:Y:S04]  /*0180*/  @!P0 LDG.E.EL R10, desc[UR4][R2.64+0xc] ;  /* 0x00000c04020a8981 */ /* 0x000f68000c2e1900 */
[----:B------:R1:W5:Y:S01]  /*0190*/  @!P0 LDG.E.EL R15, desc[UR4][R4.64+0xc] ;  /* 0x00000c04040f8981 */ /* 0x000362000c2e1900 */
[----:B------:R-:W-:Y:S01]  /*01a0*/  LOP3.LUT P0, RZ, R12, 0x10, RZ, 0xc0, !PT ;  /* 0x000000100cff7812 */ /* 0x000fe2000780c0ff */
[----:B-1----:R-:W1:Y:S03]  /*01b0*/  LDC.64 R4, c[0x0][0x228] ;  /* 0x00008a00ff047b82 */ /* 0x002e660000000a00 */
[C---:B------:R-:W-:Y:S01]  /*01c0*/  ISETP.LT.AND P0, PT, R9.reuse, 0x10, !P0 ;  /* 0x000000100900780c */ /* 0x040fe20004701270 */
[----:B-1----:R-:W-:-:S04]  /*01d0*/  IMAD.WIDE R4, R9, 0x4, R4 ;  /* 0x0000000409047825 */ /* 0x002fc800078e0204 */
[----:B---3--:R-:W-:Y:S01]  /*01e0*/  FADD R11, R11, R6 ;  /* 0x000000060b0b7221 */ /* 0x008fe20000000000 */
[----:B--2---:R-:W-:-:S04]  /*01f0*/  FADD R0, R7, R0 ;  /* 0x0000000007007221 */ /* 0x004fc80000000000 */
[----:B------:R-:W-:Y:S01]  /*0200*/  FADD R6, R0, R11 ;  /* 0x0000000b00067221 */ /* 0x000fe20000000000 */
[----:B----4-:R-:W-:-:S04]  /*0210*/  FADD R13, R13, R8 ;  /* 0x000000080d0d7221 */ /* 0x010fc80000000000 */
[----:B------:R-:W-:Y:S01]  /*0220*/  FADD R7, R6, R13 ;  /* 0x0000000d06077221 */ /* 0x000fe20000000000 */
[----:B-----5:R-:W-:-:S04]  /*0230*/  FADD R10, R15, R10 ;  /* 0x0000000a0f0a7221 */ /* 0x020fc80000000000 */
[----:B------:R-:W-:-:S04]  /*0240*/  FADD R7, R10, R7 ;  /* 0x000000070a077221 */ /* 0x000fc80000000000 */
[----:B------:R-:W-:Y:S02]  /*0250*/  FMUL R15, R7, 0.25 ;  /* 0x3e800000070f7820 */ /* 0x000fe40000400000 */
[----:B------:R-:W1:Y:S02]  /*0260*/  LDC.64 R6, c[0x0][0x210] ;  /* 0x00008400ff067b82 */ /* 0x000e640000000a00 */
[--C-:B------:R-:W-:Y:S01]  /*0270*/  FADD R11, R11, -R15.reuse ;  /* 0x8000000f0b0b7221 */ /* 0x100fe20000000000 */
[----:B------:R-:W-:-:S03]  /*0280*/  FADD R0, R0, -R15 ;  /* 0x8000000f00007221 */ /* 0x000fc60000000000 */
[----:B------:R-:W-:-:S04]  /*0290*/  FMUL R11, R11, R11 ;  /* 0x0000000b0b0b7220 */ /* 0x000fc80000400000 */
[----:B------:R-:W-:Y:S01]  /*02a0*/  FFMA R11, R0, R0, R11 ;  /* 0x00000000000b7223 */ /* 0x000fe2000000000b */
[--C-:B------:R-:W-:Y:S01]  /*02b0*/  FADD R0, R13, -R15.reuse ;  /* 0x8000000f0d007221 */ /* 0x100fe20000000000 */
[----:B------:R-:W-:-:S03]  /*02c0*/  FADD R10, R10, -R15 ;  /* 0x8000000f0a0a7221 */ /* 0x000fc60000000000 */
[----:B------:R-:W-:-:S04]  /*02d0*/  FFMA R11, R0, R0, R11 ;  /* 0x00000000000b7223 */ /* 0x000fc8000000000b */
[----:B------:R-:W-:-:S04]  /*02e0*/  FFMA R11, R10, R10, R11 ;  /* 0x0000000a0a0b7223 */ /* 0x000fc8000000000b */
[----:B------:R-:W-:Y:S01]  /*02f0*/  FMUL R11, R11, 0.3333333432674407959 ;  /* 0x3eaaaaab0b0b7820 */ /* 0x000fe20000400000 */
[----:B-1----:R-:W-:-:S05]  /*0300*/  IMAD.WIDE R2, R9, 0x4, R6 ;  /* 0x0000000409027825 */ /* 0x002fca00078e0206 */
[----:B------:R1:W-:Y:S01]  /*0310*/  @P0 STG.E desc[UR4][R2.64], R11 ;  /* 0x0000000b02000986 */ /* 0x0003e2000c101904 */
[----:B------:R-:W-:Y:S05]  /*0320*/  @!P0 EXIT ;  /* 0x000000000000894d */ /* 0x000fea0003800000 */
[----:B------:R-:W-:Y:S01]  /*0330*/  STG.E desc[UR4][R4.64], R15 ;  /* 0x0000000f04007986 */ /* 0x000fe2000c101904 */
[----:B------:R-:W-:Y:S05]  /*0340*/  EXIT ;  /* 0x000000000000794d */ /* 0x000fea0003800000 */
.L_x_0:
[----:B------:R-:W-:-:S00]  /*0350*/  BRA `(.L_x_0) ;  /* 0xfffffffc00fc7947 */ /* 0x000fc0000383ffff */
[----:B------:R-:W-:-:S00]  /*0360*/  NOP ;  /* 0x0000000000007918 */ /* 0x000fc00000000000 */
        /* <DEDUP_REMOVED lines=9> */
.L_x_1:


//--------------------- .nv.constant0.triton_poi_fused_add_mean_std_14 --------------------------
	.section	.nv.constant0.triton_poi_fused_add_mean_std_14,"a",@progbits
	.sectionflags	@""
	.align	4
.nv.constant0.triton_poi_fused_add_mean_std_14:
	.zero		564
